//
// Generated by NVIDIA NVVM Compiler
//
// Compiler Build ID: CL-36424714
// Cuda compilation tools, release 13.0, V13.0.88
// Based on NVVM 20.0.0
//

.version 9.0
.target sm_100
.address_size 64

	// .globl	_Z6KernelP6float4S0_S0_

.visible .entry _Z6KernelP6float4S0_S0_(
	.param .u64 .ptr .align 1 _Z6KernelP6float4S0_S0__param_0,
	.param .u64 .ptr .align 1 _Z6KernelP6float4S0_S0__param_1,
	.param .u64 .ptr .align 1 _Z6KernelP6float4S0_S0__param_2
)
{
	.reg .pred 	%p<2>;
	.reg .b32 	%r<28>;
	.reg .b32 	%f<146>;
	.reg .b64 	%rd<28>;

	ld.param.u64 	%rd7, [_Z6KernelP6float4S0_S0__param_1];
	cvta.to.global.u64 	%rd8, %rd7;
	mov.u32 	%r2, %tid.x;
	mov.u32 	%r3, %tid.y;
	mov.u32 	%r4, %ctaid.x;
	mov.u32 	%r5, %ctaid.y;
	shl.b32 	%r6, %r4, 11;
	and.b32  	%r7, %r6, 2048;
	shl.b32 	%r8, %r4, 3;
	and.b32  	%r9, %r8, -16;
	shl.b32 	%r10, %r5, 4;
	add.s32 	%r11, %r10, %r3;
	add.s32 	%r12, %r11, %r7;
	shl.b32 	%r13, %r3, 7;
	shl.b32 	%r14, %r5, 11;
	add.s32 	%r15, %r13, %r2;
	add.s32 	%r16, %r15, %r14;
	add.s32 	%r1, %r16, %r9;
	mul.wide.u32 	%rd9, %r12, 16;
	add.s64 	%rd10, %rd9, %rd8;
	add.s64 	%rd1, %rd10, 1536;
	mov.f32 	%f130, 0f00000000;
	mov.b64 	%rd27, 0;
	or.b32  	%r21, %r7, %r2;
	add.s32 	%r24, %r21, %r9;
	mul.wide.u32 	%rd12, %r24, 16;
	mov.f32 	%f131, %f130;
	mov.f32 	%f132, %f130;
	mov.f32 	%f133, %f130;
	mov.f32 	%f134, %f130;
	mov.f32 	%f135, %f130;
	mov.f32 	%f136, %f130;
	mov.f32 	%f137, %f130;
	mov.f32 	%f138, %f130;
	mov.f32 	%f139, %f130;
	mov.f32 	%f140, %f130;
	mov.f32 	%f141, %f130;
	mov.f32 	%f142, %f130;
	mov.f32 	%f143, %f130;
	mov.f32 	%f144, %f130;
	mov.f32 	%f145, %f130;
$L__BB0_1:
	ld.param.u64 	%rd25, [_Z6KernelP6float4S0_S0__param_0];
	cvta.to.global.u64 	%rd11, %rd25;
	add.s64 	%rd13, %rd12, %rd11;
	add.s64 	%rd14, %rd13, %rd27;
	ld.global.v4.f32 	{%f34, %f35, %f36, %f37}, [%rd14];
	add.s64 	%rd15, %rd1, %rd27;
	ld.global.v4.f32 	{%f38, %f39, %f40, %f41}, [%rd15+-1536];
	fma.rn.f32 	%f42, %f34, %f38, %f133;
	fma.rn.f32 	%f43, %f35, %f38, %f132;
	fma.rn.f32 	%f44, %f36, %f38, %f131;
	fma.rn.f32 	%f45, %f37, %f38, %f130;
	fma.rn.f32 	%f46, %f34, %f39, %f137;
	fma.rn.f32 	%f47, %f35, %f39, %f136;
	fma.rn.f32 	%f48, %f36, %f39, %f135;
	fma.rn.f32 	%f49, %f37, %f39, %f134;
	fma.rn.f32 	%f50, %f34, %f40, %f142;
	fma.rn.f32 	%f51, %f35, %f40, %f143;
	fma.rn.f32 	%f52, %f36, %f40, %f144;
	fma.rn.f32 	%f53, %f37, %f40, %f145;
	fma.rn.f32 	%f54, %f34, %f41, %f138;
	fma.rn.f32 	%f55, %f35, %f41, %f139;
	fma.rn.f32 	%f56, %f36, %f41, %f140;
	fma.rn.f32 	%f57, %f37, %f41, %f141;
	ld.global.v4.f32 	{%f58, %f59, %f60, %f61}, [%rd14+512];
	ld.global.v4.f32 	{%f62, %f63, %f64, %f65}, [%rd15+-1024];
	fma.rn.f32 	%f66, %f58, %f62, %f42;
	fma.rn.f32 	%f67, %f59, %f62, %f43;
	fma.rn.f32 	%f68, %f60, %f62, %f44;
	fma.rn.f32 	%f69, %f61, %f62, %f45;
	fma.rn.f32 	%f70, %f58, %f63, %f46;
	fma.rn.f32 	%f71, %f59, %f63, %f47;
	fma.rn.f32 	%f72, %f60, %f63, %f48;
	fma.rn.f32 	%f73, %f61, %f63, %f49;
	fma.rn.f32 	%f74, %f58, %f64, %f50;
	fma.rn.f32 	%f75, %f59, %f64, %f51;
	fma.rn.f32 	%f76, %f60, %f64, %f52;
	fma.rn.f32 	%f77, %f61, %f64, %f53;
	fma.rn.f32 	%f78, %f58, %f65, %f54;
	fma.rn.f32 	%f79, %f59, %f65, %f55;
	fma.rn.f32 	%f80, %f60, %f65, %f56;
	fma.rn.f32 	%f81, %f61, %f65, %f57;
	ld.global.v4.f32 	{%f82, %f83, %f84, %f85}, [%rd14+1024];
	ld.global.v4.f32 	{%f86, %f87, %f88, %f89}, [%rd15+-512];
	fma.rn.f32 	%f90, %f82, %f86, %f66;
	fma.rn.f32 	%f91, %f83, %f86, %f67;
	fma.rn.f32 	%f92, %f84, %f86, %f68;
	fma.rn.f32 	%f93, %f85, %f86, %f69;
	fma.rn.f32 	%f94, %f82, %f87, %f70;
	fma.rn.f32 	%f95, %f83, %f87, %f71;
	fma.rn.f32 	%f96, %f84, %f87, %f72;
	fma.rn.f32 	%f97, %f85, %f87, %f73;
	fma.rn.f32 	%f98, %f82, %f88, %f74;
	fma.rn.f32 	%f99, %f83, %f88, %f75;
	fma.rn.f32 	%f100, %f84, %f88, %f76;
	fma.rn.f32 	%f101, %f85, %f88, %f77;
	fma.rn.f32 	%f102, %f82, %f89, %f78;
	fma.rn.f32 	%f103, %f83, %f89, %f79;
	fma.rn.f32 	%f104, %f84, %f89, %f80;
	fma.rn.f32 	%f105, %f85, %f89, %f81;
	ld.global.v4.f32 	{%f106, %f107, %f108, %f109}, [%rd14+1536];
	ld.global.v4.f32 	{%f110, %f111, %f112, %f113}, [%rd15];
	fma.rn.f32 	%f133, %f106, %f110, %f90;
	fma.rn.f32 	%f132, %f107, %f110, %f91;
	fma.rn.f32 	%f131, %f108, %f110, %f92;
	fma.rn.f32 	%f130, %f109, %f110, %f93;
	fma.rn.f32 	%f137, %f106, %f111, %f94;
	fma.rn.f32 	%f136, %f107, %f111, %f95;
	fma.rn.f32 	%f135, %f108, %f111, %f96;
	fma.rn.f32 	%f134, %f109, %f111, %f97;
	fma.rn.f32 	%f142, %f106, %f112, %f98;
	fma.rn.f32 	%f143, %f107, %f112, %f99;
	fma.rn.f32 	%f144, %f108, %f112, %f100;
	fma.rn.f32 	%f145, %f109, %f112, %f101;
	fma.rn.f32 	%f138, %f106, %f113, %f102;
	fma.rn.f32 	%f139, %f107, %f113, %f103;
	fma.rn.f32 	%f140, %f108, %f113, %f104;
	fma.rn.f32 	%f141, %f109, %f113, %f105;
	add.s64 	%rd27, %rd27, 2048;
	setp.ne.s64 	%p1, %rd27, 32768;
	@%p1 bra 	$L__BB0_1;
	ld.param.u64 	%rd26, [_Z6KernelP6float4S0_S0__param_2];
	cvta.to.global.u64 	%rd16, %rd26;
	add.s32 	%r25, %r1, 64;
	add.s32 	%r26, %r1, 96;
	add.s32 	%r27, %r1, 32;
	mul.wide.u32 	%rd17, %r1, 16;
	add.s64 	%rd18, %rd16, %rd17;
	atom.global.add.f32 	%f114, [%rd18], %f133;
	atom.global.add.f32 	%f115, [%rd18+4], %f132;
	atom.global.add.f32 	%f116, [%rd18+8], %f131;
	atom.global.add.f32 	%f117, [%rd18+12], %f130;
	mul.wide.u32 	%rd19, %r27, 16;
	add.s64 	%rd20, %rd16, %rd19;
	atom.global.add.f32 	%f118, [%rd20], %f137;
	atom.global.add.f32 	%f119, [%rd20+4], %f136;
	atom.global.add.f32 	%f120, [%rd20+8], %f135;
	atom.global.add.f32 	%f121, [%rd20+12], %f134;
	mul.wide.u32 	%rd21, %r25, 16;
	add.s64 	%rd22, %rd16, %rd21;
	atom.global.add.f32 	%f122, [%rd22], %f142;
	atom.global.add.f32 	%f123, [%rd22+4], %f143;
	atom.global.add.f32 	%f124, [%rd22+8], %f144;
	atom.global.add.f32 	%f125, [%rd22+12], %f145;
	mul.wide.u32 	%rd23, %r26, 16;
	add.s64 	%rd24, %rd16, %rd23;
	atom.global.add.f32 	%f126, [%rd24], %f138;
	atom.global.add.f32 	%f127, [%rd24+4], %f139;
	atom.global.add.f32 	%f128, [%rd24+8], %f140;
	atom.global.add.f32 	%f129, [%rd24+12], %f141;
	ret;

}


// ===== COMPILED SASS (sm_100) =====

	.target	sm_100

	.elftype	@"ET_EXEC"


//--------------------- .note.nv.tkinfo           --------------------------
	.section	.note.nv.tkinfo,"",@"SHT_NOTE"
	.sectionflags	@"SHF_NOTE_NV_TKINFO"
	.tkinfo
        /*0018*/ 	.word	0x00000002
        /*0030*/ 	.string	""
        /*0030*/ 	.string	"ptxas"
        /*0030*/ 	.string	"Cuda compilation tools, release 13.0, V13.0.88"
        /*0030*/ 	.string	"Build cuda_13.0.r13.0/compiler.36424714_0"
        /*0030*/ 	.string	"-arch sm_100 -m 64 "



//--------------------- .note.nv.cuinfo           --------------------------
	.section	.note.nv.cuinfo,"",@"SHT_NOTE"
	.sectionflags	@"SHF_NOTE_NV_CUINFO"
        /*0018*/ 	.short	0x0002
        /*001a*/ 	.short	0x0064
        /*001c*/ 	.short	0x0082
	.zero		2


//--------------------- .nv.info                  --------------------------
	.section	.nv.info,"",@"SHT_CUDA_INFO"
	.align	4


	//----- nvinfo : EIATTR_REGCOUNT
	.align		4
        /*0000*/ 	.byte	0x04, 0x2f
        /*0002*/ 	.short	(.L_1 - .L_0)
	.align		4
.L_0:
        /*0004*/ 	.word	index@(_Z6KernelP6float4S0_S0_)
        /*0008*/ 	.word	0x0000002c


	//----- nvinfo : EIATTR_FRAME_SIZE
	.align		4
.L_1:
        /*000c*/ 	.byte	0x04, 0x11
        /*000e*/ 	.short	(.L_3 - .L_2)
	.align		4
.L_2:
        /*0010*/ 	.word	index@(_Z6KernelP6float4S0_S0_)
        /*0014*/ 	.word	0x00000000


	//----- nvinfo : EIATTR_MIN_STACK_SIZE
	.align		4
.L_3:
        /*0018*/ 	.byte	0x04, 0x12
        /*001a*/ 	.short	(.L_5 - .L_4)
	.align		4
.L_4:
        /*001c*/ 	.word	index@(_Z6KernelP6float4S0_S0_)
        /*0020*/ 	.word	0x00000000
.L_5:


//--------------------- .nv.compat                --------------------------
	.section	.nv.compat,"",@"SHT_CUDA_COMPAT_INFO"
	.align	4
        /*0000*/ 	.byte	0x02, 0x09, 0x00, 0x00, 0x02, 0x02, 0x01, 0x00, 0x02, 0x05, 0x05, 0x00, 0x03, 0x07, 0x01, 0x01
        /*0010*/ 	.byte	0x02, 0x03, 0x00, 0x00, 0x02, 0x06, 0x01, 0x00, 0x04, 0x0b, 0x08, 0x00, 0x09, 0x00, 0x00, 0x00
        /*0020*/ 	.byte	0x00, 0x00, 0x00, 0x00


//--------------------- .nv.info._Z6KernelP6float4S0_S0_ --------------------------
	.section	.nv.info._Z6KernelP6float4S0_S0_,"",@"SHT_CUDA_INFO"
	.sectionflags	@""
	.align	4


	//----- nvinfo : EIATTR_CUDA_API_VERSION
	.align		4
        /*0000*/ 	.byte	0x04, 0x37
        /*0002*/ 	.short	(.L_7 - .L_6)
.L_6:
        /*0004*/ 	.word	0x00000082


	//----- nvinfo : EIATTR_KPARAM_INFO
	.align		4
.L_7:
        /*0008*/ 	.byte	0x04, 0x17
        /*000a*/ 	.short	(.L_9 - .L_8)
.L_8:
        /*000c*/ 	.word	0x00000000
        /*0010*/ 	.short	0x0002
        /*0012*/ 	.short	0x0010
        /*0014*/ 	.byte	0x00, 0xf5, 0x21, 0x00


	//----- nvinfo : EIATTR_KPARAM_INFO
	.align		4
.L_9:
        /*0018*/ 	.byte	0x04, 0x17
        /*001a*/ 	.short	(.L_11 - .L_10)
.L_10:
        /*001c*/ 	.word	0x00000000
        /*0020*/ 	.short	0x0001
        /*0022*/ 	.short	0x0008
        /*0024*/ 	.byte	0x00, 0xf5, 0x21, 0x00


	//----- nvinfo : EIATTR_KPARAM_INFO
	.align		4
.L_11:
        /*0028*/ 	.byte	0x04, 0x17
        /*002a*/ 	.short	(.L_13 - .L_12)
.L_12:
        /*002c*/ 	.word	0x00000000
        /*0030*/ 	.short	0x0000
        /*0032*/ 	.short	0x0000
        /*0034*/ 	.byte	0x00, 0xf5, 0x21, 0x00


	//----- nvinfo : EIATTR_SPARSE_MMA_MASK
	.align		4
.L_13:
        /*0038*/ 	.byte	0x03, 0x50
        /*003a*/ 	.short	0x0000


	//----- nvinfo : EIATTR_MAXREG_COUNT
	.align		4
        /*003c*/ 	.byte	0x03, 0x1b
        /*003e*/ 	.short	0x00ff


	//----- nvinfo : EIATTR_MERCURY_ISA_VERSION
	.align		4
        /*0040*/ 	.byte	0x03, 0x5f
        /*0042*/ 	.short	0x0101


	//----- nvinfo : EIATTR_VRC_CTA_INIT_COUNT
	.align		4
        /*0044*/ 	.byte	0x02, 0x4a
	.zero		1
	.zero		1


	//----- nvinfo : EIATTR_EXIT_INSTR_OFFSETS
	.align		4
        /*0048*/ 	.byte	0x04, 0x1c
        /*004a*/ 	.short	(.L_15 - .L_14)


	//   ....[0]....
.L_14:
        /*004c*/ 	.word	0x000008b0


	//----- nvinfo : EIATTR_CBANK_PARAM_SIZE
	.align		4
.L_15:
        /*0050*/ 	.byte	0x03, 0x19
        /*0052*/ 	.short	0x0018


	//----- nvinfo : EIATTR_PARAM_CBANK
	.align		4
        /*0054*/ 	.byte	0x04, 0x0a
        /*0056*/ 	.short	(.L_17 - .L_16)
	.align		4
.L_16:
        /*0058*/ 	.word	index@(.nv.constant0._Z6KernelP6float4S0_S0_)
        /*005c*/ 	.short	0x0380
        /*005e*/ 	.short	0x0018


	//----- nvinfo : EIATTR_SW_WAR
	.align		4
.L_17:
        /*0060*/ 	.byte	0x04, 0x36
        /*0062*/ 	.short	(.L_19 - .L_18)
.L_18:
        /*0064*/ 	.word	0x00000008
.L_19:


//--------------------- .nv.callgraph             --------------------------
	.section	.nv.callgraph,"",@"SHT_CUDA_CALLGRAPH"
	.align	4
	.sectionentsize	8
	.align		4
        /*0000*/ 	.word	0x00000000
	.align		4
        /*0004*/ 	.word	0xffffffff
	.align		4
        /*0008*/ 	.word	0x00000000
	.align		4
        /*000c*/ 	.word	0xfffffffe
	.align		4
        /*0010*/ 	.word	0x00000000
	.align		4
        /*0014*/ 	.word	0xfffffffd
	.align		4
        /*0018*/ 	.word	0x00000000
	.align		4
        /*001c*/ 	.word	0xfffffffc


//--------------------- .text._Z6KernelP6float4S0_S0_ --------------------------
	.section	.text._Z6KernelP6float4S0_S0_,"ax",@progbits
	.align	128
        .global         _Z6KernelP6float4S0_S0_
        .type           _Z6KernelP6float4S0_S0_,@function
        .size           _Z6KernelP6float4S0_S0_,(.L_x_2 - _Z6KernelP6float4S0_S0_)
        .other          _Z6KernelP6float4S0_S0_,@"STO_CUDA_ENTRY STV_DEFAULT"
_Z6KernelP6float4S0_S0_:
.text._Z6KernelP6float4S0_S0_:
[----:B------:R-:W-:Y:S01]  /*0000*/  LDC R1, c[0x0][0x37c] ;  /* 0x0000df00ff017b82 */ /* 0x000fe20000000800 */
[----:B------:R-:W0:Y:S07]  /*0010*/  S2R R3, SR_TID.Y ;  /* 0x0000000000037919 */ /* 0x000e2e0000002200 */
[----:B------:R-:W1:Y:S01]  /*0020*/  S2UR UR5, SR_CTAID.X ;  /* 0x00000000000579c3 */ /* 0x000e620000002500 */
[----:B------:R-:W-:Y:S01]  /*0030*/  HFMA2 R16, -RZ, RZ, 0, 0 ;  /* 0x00000000ff107431 */ /* 0x000fe200000001ff */
[----:B------:R-:W-:Y:S01]  /*0040*/  MOV R5, RZ ;  /* 0x000000ff00057202 */ /* 0x000fe20000000f00 */
[----:B------:R-:W0:Y:S01]  /*0050*/  S2R R4, SR_CTAID.Y ;  /* 0x0000000000047919 */ /* 0x000e220000002600 */
[----:B------:R-:W-:Y:S01]  /*0060*/  HFMA2 R27, -RZ, RZ, 0, 0 ;  /* 0x00000000ff1b7431 */ /* 0x000fe200000001ff */
[----:B------:R-:W-:-:S02]  /*0070*/  CS2R R30, SRZ ;  /* 0x00000000001e7805 */ /* 0x000fc4000001ff00 */
[----:B------:R-:W-:Y:S01]  /*0080*/  CS2R R24, SRZ ;  /* 0x0000000000187805 */ /* 0x000fe2000001ff00 */
[----:B------:R-:W2:Y:S01]  /*0090*/  S2R R8, SR_TID.X ;  /* 0x0000000000087919 */ /* 0x000ea20000002100 */
[----:B------:R-:W3:Y:S01]  /*00a0*/  LDC.64 R6, c[0x0][0x388] ;  /* 0x0000e200ff067b82 */ /* 0x000ee20000000a00 */
[----:B------:R-:W-:Y:S02]  /*00b0*/  CS2R R14, SRZ ;  /* 0x00000000000e7805 */ /* 0x000fe4000001ff00 */
[----:B------:R-:W-:Y:S02]  /*00c0*/  CS2R R12, SRZ ;  /* 0x00000000000c7805 */ /* 0x000fe4000001ff00 */
[----:B------:R-:W-:Y:S02]  /*00d0*/  CS2R R28, SRZ ;  /* 0x00000000001c7805 */ /* 0x000fe4000001ff00 */
[----:B------:R-:W-:Y:S01]  /*00e0*/  MOV R18, RZ ;  /* 0x000000ff00127202 */ /* 0x000fe20000000f00 */
[----:B------:R-:W4:Y:S01]  /*00f0*/  LDCU.64 UR6, c[0x0][0x358] ;  /* 0x00006b00ff0677ac */ /* 0x000f220008000a00 */
[----:B-1----:R-:W-:-:S02]  /*0100*/  USHF.L.U32 UR4, UR5, 0xb, URZ ;  /* 0x0000000b05047899 */ /* 0x002fc400080006ff */
[----:B------:R-:W-:Y:S02]  /*0110*/  USHF.L.U32 UR5, UR5, 0x3, URZ ;  /* 0x0000000305057899 */ /* 0x000fe400080006ff */
[----:B------:R-:W-:Y:S02]  /*0120*/  ULOP3.LUT UR4, UR4, 0x800, URZ, 0xc0, !UPT ;  /* 0x0000080004047892 */ /* 0x000fe4000f8ec0ff */
[----:B------:R-:W-:Y:S01]  /*0130*/  ULOP3.LUT UR5, UR5, 0xfffffff0, URZ, 0xc0, !UPT ;  /* 0xfffffff005057892 */ /* 0x000fe2000f8ec0ff */
[----:B0-----:R-:W-:Y:S02]  /*0140*/  LEA R0, R4, R3, 0x4 ;  /* 0x0000000304007211 */ /* 0x001fe400078e20ff */
[----:B--2---:R-:W-:Y:S02]  /*0150*/  LEA R2, R3, R8, 0x7 ;  /* 0x0000000803027211 */ /* 0x004fe400078e38ff */
[----:B------:R-:W-:Y:S01]  /*0160*/  IADD3 R3, PT, PT, R0, UR4, RZ ;  /* 0x0000000400037c10 */ /* 0x000fe2000fffe0ff */
[----:B------:R-:W-:Y:S01]  /*0170*/  HFMA2 R0, -RZ, RZ, 0, 0 ;  /* 0x00000000ff007431 */ /* 0x000fe200000001ff */
[----:B------:R-:W-:-:S02]  /*0180*/  LEA R2, R4, R2, 0xb ;  /* 0x0000000204027211 */ /* 0x000fc400078e58ff */
[----:B------:R-:W-:Y:S01]  /*0190*/  LOP3.LUT R8, R8, UR4, RZ, 0xfc, !PT ;  /* 0x0000000408087c12 */ /* 0x000fe2000f8efcff */
[----:B---3--:R-:W-:Y:S01]  /*01a0*/  IMAD.WIDE.U32 R6, R3, 0x10, R6 ;  /* 0x0000001003067825 */ /* 0x008fe200078e0006 */
[----:B------:R-:W-:Y:S01]  /*01b0*/  MOV R3, RZ ;  /* 0x000000ff00037202 */ /* 0x000fe20000000f00 */
[----:B------:R-:W-:Y:S01]  /*01c0*/  UMOV UR4, URZ ;  /* 0x000000ff00047c82 */ /* 0x000fe20008000000 */
[----:B------:R-:W-:Y:S02]  /*01d0*/  IADD3 R4, PT, PT, R2, UR5, RZ ;  /* 0x0000000502047c10 */ /* 0x000fe4000fffe0ff */
[----:B------:R-:W-:Y:S01]  /*01e0*/  IADD3 R2, PT, PT, R8, UR5, RZ ;  /* 0x0000000508027c10 */ /* 0x000fe2000fffe0ff */
[----:B----4-:R-:W-:-:S06]  /*01f0*/  UMOV UR5, URZ ;  /* 0x000000ff00057c82 */ /* 0x010fcc0008000000 */
.L_x_0:
[----:B------:R-:W0:Y:S01]  /*0200*/  LDC.64 R8, c[0x0][0x380] ;  /* 0x0000e000ff087b82 */ /* 0x000e220000000a00 */
[----:B------:R-:W-:-:S04]  /*0210*/  IADD3 R38, P1, PT, R6, UR4, RZ ;  /* 0x0000000406267c10 */ /* 0x000fc8000ff3e0ff */
[----:B------:R-:W-:Y:S01]  /*0220*/  IADD3.X R39, PT, PT, R7, UR5, RZ, P1, !PT ;  /* 0x0000000507277c10 */ /* 0x000fe20008ffe4ff */
[----:B0-----:R-:W-:-:S03]  /*0230*/  IMAD.WIDE.U32 R8, R2, 0x10, R8 ;  /* 0x0000001002087825 */ /* 0x001fc600078e0008 */
[----:B------:R-:W-:-:S04]  /*0240*/  IADD3 R36, P0, PT, R8, UR4, RZ ;  /* 0x0000000408247c10 */ /* 0x000fc8000ff1e0ff */
[----:B------:R-:W-:Y:S02]  /*0250*/  IADD3.X R37, PT, PT, R9, UR5, RZ, P0, !PT ;  /* 0x0000000509257c10 */ /* 0x000fe400087fe4ff */
[----:B------:R-:W2:Y:S04]  /*0260*/  LDG.E.128 R8, desc[UR6][R38.64] ;  /* 0x0000000626087981 */ /* 0x000ea8000c1e1d00 */
[----:B------:R-:W2:Y:S04]  /*0270*/  LDG.E.128 R32, desc[UR6][R36.64] ;  /* 0x0000000624207981 */ /* 0x000ea8000c1e1d00 */
[----:B------:R-:W3:Y:S01]  /*0280*/  LDG.E.128 R20, desc[UR6][R36.64+0x200] ;  /* 0x0002000624147981 */ /* 0x000ee2000c1e1d00 */
[-C--:B--2---:R-:W-:Y:S01]  /*0290*/  FFMA R29, R32, R10.reuse, R29 ;  /* 0x0000000a201d7223 */ /* 0x084fe2000000001d */
[-C--:B------:R-:W-:Y:S01]  /*02a0*/  FFMA R28, R33, R10.reuse, R28 ;  /* 0x0000000a211c7223 */ /* 0x080fe2000000001c */
[----:B------:R-:W-:Y:S01]  /*02b0*/  FFMA R31, R34, R10, R31 ;  /* 0x0000000a221f7223 */ /* 0x000fe2000000001f */
[C---:B------:R-:W-:Y:S01]  /*02c0*/  FFMA R26, R35.reuse, R8, R16 ;  /* 0x00000008231a7223 */ /* 0x040fe20000000010 */
[----:B------:R-:W-:Y:S01]  /*02d0*/  FFMA R10, R35, R10, R18 ;  /* 0x0000000a230a7223 */ /* 0x000fe20000000012 */
[-C--:B------:R-:W-:Y:S01]  /*02e0*/  FFMA R5, R32, R8.reuse, R5 ;  /* 0x0000000820057223 */ /* 0x080fe20000000005 */
[----:B------:R-:W3:Y:S01]  /*02f0*/  LDG.E.128 R16, desc[UR6][R38.64+0x200] ;  /* 0x0002000626107981 */ /* 0x000ee2000c1e1d00 */
[CC--:B------:R-:W-:Y:S01]  /*0300*/  FFMA R0, R33.reuse, R8.reuse, R0 ;  /* 0x0000000821007223 */ /* 0x0c0fe20000000000 */
[----:B------:R-:W-:Y:S01]  /*0310*/  FFMA R3, R34, R8, R3 ;  /* 0x0000000822037223 */ /* 0x000fe20000000003 */
[-C--:B------:R-:W-:Y:S01]  /*0320*/  FFMA R25, R32, R9.reuse, R25 ;  /* 0x0000000920197223 */ /* 0x080fe20000000019 */
[-C--:B------:R-:W-:Y:S01]  /*0330*/  FFMA R24, R33, R9.reuse, R24 ;  /* 0x0000000921187223 */ /* 0x080fe20000000018 */
[-C--:B------:R-:W-:Y:S01]  /*0340*/  FFMA R27, R34, R9.reuse, R27 ;  /* 0x00000009221b7223 */ /* 0x080fe2000000001b */
[----:B------:R-:W-:Y:S01]  /*0350*/  FFMA R30, R35, R9, R30 ;  /* 0x00000009231e7223 */ /* 0x000fe2000000001e */
[-C--:B------:R-:W-:Y:S01]  /*0360*/  FFMA R9, R32, R11.reuse, R15 ;  /* 0x0000000b20097223 */ /* 0x080fe2000000000f */
[-C--:B------:R-:W-:Y:S01]  /*0370*/  FFMA R8, R33, R11.reuse, R12 ;  /* 0x0000000b21087223 */ /* 0x080fe2000000000c */
[-C--:B------:R-:W-:Y:S01]  /*0380*/  FFMA R13, R34, R11.reuse, R13 ;  /* 0x0000000b220d7223 */ /* 0x080fe2000000000d */
[----:B------:R-:W-:Y:S01]  /*0390*/  FFMA R35, R35, R11, R14 ;  /* 0x0000000b23237223 */ /* 0x000fe2000000000e */
[----:B------:R-:W-:Y:S01]  /*03a0*/  UIADD3 UR4, UP0, UPT, UR4, 0x800, URZ ;  /* 0x0000080004047890 */ /* 0x000fe2000ff1e0ff */
[----:B---3--:R-:W-:Y:S01]  /*03b0*/  FFMA R32, R23, R18, R10 ;  /* 0x0000001217207223 */ /* 0x008fe2000000000a */
[-C--:B------:R-:W-:Y:S01]  /*03c0*/  FFMA R33, R20, R19.reuse, R9 ;  /* 0x0000001314217223 */ /* 0x080fe20000000009 */
[-C--:B------:R-:W-:Y:S01]  /*03d0*/  FFMA R34, R21, R19.reuse, R8 ;  /* 0x0000001315227223 */ /* 0x080fe20000000008 */
[----:B------:R-:W-:Y:S01]  /*03e0*/  FFMA R41, R22, R19, R13 ;  /* 0x0000001316297223 */ /* 0x000fe2000000000d */
[----:B------:R-:W2:Y:S01]  /*03f0*/  LDG.E.128 R8, desc[UR6][R38.64+0x400] ;  /* 0x0004000626087981 */ /* 0x000ea2000c1e1d00 */
[----:B------:R-:W-:-:S03]  /*0400*/  FFMA R5, R20, R16, R5 ;  /* 0x0000001014057223 */ /* 0x000fc60000000005 */
[----:B------:R-:W2:Y:S01]  /*0410*/  LDG.E.128 R12, desc[UR6][R36.64+0x400] ;  /* 0x00040006240c7981 */ /* 0x000ea2000c1e1d00 */
[-C--:B------:R-:W-:Y:S01]  /*0420*/  FFMA R0, R21, R16.reuse, R0 ;  /* 0x0000001015007223 */ /* 0x080fe20000000000 */
[-C--:B------:R-:W-:Y:S01]  /*0430*/  FFMA R3, R22, R16.reuse, R3 ;  /* 0x0000001016037223 */ /* 0x080fe20000000003 */
[----:B------:R-:W-:Y:S01]  /*0440*/  FFMA R26, R23, R16, R26 ;  /* 0x00000010171a7223 */ /* 0x000fe2000000001a */
[-C--:B------:R-:W-:Y:S01]  /*0450*/  FFMA R25, R20, R17.reuse, R25 ;  /* 0x0000001114197223 */ /* 0x080fe20000000019 */
[-C--:B------:R-:W-:Y:S01]  /*0460*/  FFMA R24, R21, R17.reuse, R24 ;  /* 0x0000001115187223 */ /* 0x080fe20000000018 */
[-C--:B------:R-:W-:Y:S01]  /*0470*/  FFMA R27, R22, R17.reuse, R27 ;  /* 0x00000011161b7223 */ /* 0x080fe2000000001b */
[----:B------:R-:W-:Y:S01]  /*0480*/  FFMA R30, R23, R17, R30 ;  /* 0x00000011171e7223 */ /* 0x000fe2000000001e */
[-C--:B------:R-:W-:Y:S01]  /*0490*/  FFMA R29, R20, R18.reuse, R29 ;  /* 0x00000012141d7223 */ /* 0x080fe2000000001d */
[-C--:B------:R-:W-:Y:S01]  /*04a0*/  FFMA R28, R21, R18.reuse, R28 ;  /* 0x00000012151c7223 */ /* 0x080fe2000000001c */
[----:B------:R-:W-:Y:S01]  /*04b0*/  FFMA R31, R22, R18, R31 ;  /* 0x00000012161f7223 */ /* 0x000fe2000000001f */
[----:B------:R-:W-:-:S02]  /*04c0*/  FFMA R40, R23, R19, R35 ;  /* 0x0000001317287223 */ /* 0x000fc40000000023 */
[----:B------:R-:W3:Y:S04]  /*04d0*/  LDG.E.128 R16, desc[UR6][R38.64+0x600] ;  /* 0x0006000626107981 */ /* 0x000ee8000c1e1d00 */
[----:B------:R-:W3:Y:S01]  /*04e0*/  LDG.E.128 R20, desc[UR6][R36.64+0x600] ;  /* 0x0006000624147981 */ /* 0x000ee2000c1e1d00 */
[----:B------:R-:W-:Y:S02]  /*04f0*/  UIADD3.X UR5, UPT, UPT, URZ, UR5, URZ, UP0, !UPT ;  /* 0x00000005ff057290 */ /* 0x000fe400087fe4ff */
[----:B------:R-:W-:-:S04]  /*0500*/  UISETP.NE.U32.AND UP0, UPT, UR4, 0x8000, UPT ;  /* 0x000080000400788c */ /* 0x000fc8000bf05070 */
[----:B------:R-:W-:Y:S01]  /*0510*/  UISETP.NE.AND.EX UP0, UPT, UR5, URZ, UPT, UP0 ;  /* 0x000000ff0500728c */ /* 0x000fe2000bf05300 */
[-C--:B--2---:R-:W-:Y:S01]  /*0520*/  FFMA R5, R12, R8.reuse, R5 ;  /* 0x000000080c057223 */ /* 0x084fe20000000005 */
[CC--:B------:R-:W-:Y:S01]  /*0530*/  FFMA R0, R13.reuse, R8.reuse, R0 ;  /* 0x000000080d007223 */ /* 0x0c0fe20000000000 */
[----:B------:R-:W-:Y:S01]  /*0540*/  FFMA R3, R14, R8, R3 ;  /* 0x000000080e037223 */ /* 0x000fe20000000003 */
[-C--:B------:R-:W-:Y:S01]  /*0550*/  FFMA R29, R12, R10.reuse, R29 ;  /* 0x0000000a0c1d7223 */ /* 0x080fe2000000001d */
[-C--:B------:R-:W-:Y:S01]  /*0560*/  FFMA R28, R13, R10.reuse, R28 ;  /* 0x0000000a0d1c7223 */ /* 0x080fe2000000001c */
[----:B------:R-:W-:Y:S01]  /*0570*/  FFMA R31, R14, R10, R31 ;  /* 0x0000000a0e1f7223 */ /* 0x000fe2000000001f */
[----:B------:R-:W-:Y:S01]  /*0580*/  FFMA R26, R15, R8, R26 ;  /* 0x000000080f1a7223 */ /* 0x000fe2000000001a */
[-C--:B------:R-:W-:Y:S01]  /*0590*/  FFMA R25, R12, R9.reuse, R25 ;  /* 0x000000090c197223 */ /* 0x080fe20000000019 */
[-C--:B------:R-:W-:Y:S01]  /*05a0*/  FFMA R24, R13, R9.reuse, R24 ;  /* 0x000000090d187223 */ /* 0x080fe20000000018 */
[-C--:B------:R-:W-:Y:S01]  /*05b0*/  FFMA R27, R14, R9.reuse, R27 ;  /* 0x000000090e1b7223 */ /* 0x080fe2000000001b */
[C---:B------:R-:W-:Y:S01]  /*05c0*/  FFMA R30, R15.reuse, R9, R30 ;  /* 0x000000090f1e7223 */ /* 0x040fe2000000001e */
[----:B------:R-:W-:Y:S01]  /*05d0*/  FFMA R32, R15, R10, R32 ;  /* 0x0000000a0f207223 */ /* 0x000fe20000000020 */
[-C--:B------:R-:W-:Y:S01]  /*05e0*/  FFMA R33, R12, R11.reuse, R33 ;  /* 0x0000000b0c217223 */ /* 0x080fe20000000021 */
[-C--:B------:R-:W-:Y:S01]  /*05f0*/  FFMA R34, R13, R11.reuse, R34 ;  /* 0x0000000b0d227223 */ /* 0x080fe20000000022 */
[-C--:B------:R-:W-:Y:S01]  /*0600*/  FFMA R41, R14, R11.reuse, R41 ;  /* 0x0000000b0e297223 */ /* 0x080fe20000000029 */
[----:B------:R-:W-:Y:S01]  /*0610*/  FFMA R40, R15, R11, R40 ;  /* 0x0000000b0f287223 */ /* 0x000fe20000000028 */
[-C--:B---3--:R-:W-:Y:S01]  /*0620*/  FFMA R5, R20, R16.reuse, R5 ;  /* 0x0000001014057223 */ /* 0x088fe20000000005 */
        /* <DEDUP_REMOVED lines=15> */
[----:B------:R-:W-:Y:S06]  /*0720*/  BRA.U UP0, `(.L_x_0) ;  /* 0xfffffff900b47547 */ /* 0x000fec000b83ffff */
[----:B------:R-:W0:Y:S01]  /*0730*/  LDC.64 R6, c[0x0][0x390] ;  /* 0x0000e400ff067b82 */ /* 0x000e220000000a00 */
[C---:B------:R-:W-:Y:S02]  /*0740*/  IADD3 R11, PT, PT, R4.reuse, 0x20, RZ ;  /* 0x00000020040b7810 */ /* 0x040fe40007ffe0ff */
[C---:B------:R-:W-:Y:S02]  /*0750*/  IADD3 R9, PT, PT, R4.reuse, 0x40, RZ ;  /* 0x0000004004097810 */ /* 0x040fe40007ffe0ff */
[C---:B------:R-:W-:Y:S01]  /*0760*/  IADD3 R17, PT, PT, R4.reuse, 0x60, RZ ;  /* 0x0000006004117810 */ /* 0x040fe20007ffe0ff */
[----:B0-----:R-:W-:-:S04]  /*0770*/  IMAD.WIDE.U32 R20, R4, 0x10, R6 ;  /* 0x0000001004147825 */ /* 0x001fc800078e0006 */
[--C-:B------:R-:W-:Y:S01]  /*0780*/  IMAD.WIDE.U32 R10, R11, 0x10, R6.reuse ;  /* 0x000000100b0a7825 */ /* 0x100fe200078e0006 */
[----:B------:R-:W-:Y:S03]  /*0790*/  REDG.E.ADD.F32.FTZ.RN.STRONG.GPU desc[UR6][R20.64], R5 ;  /* 0x00000005140079a6 */ /* 0x000fe6000c12f306 */
[--C-:B------:R-:W-:Y:S01]  /*07a0*/  IMAD.WIDE.U32 R8, R9, 0x10, R6.reuse ;  /* 0x0000001009087825 */ /* 0x100fe200078e0006 */
[----:B------:R-:W-:Y:S03]  /*07b0*/  REDG.E.ADD.F32.FTZ.RN.STRONG.GPU desc[UR6][R20.64+0x4], R0 ;  /* 0x00000400140079a6 */ /* 0x000fe6000c12f306 */
[----:B------:R-:W-:Y:S01]  /*07c0*/  IMAD.WIDE.U32 R6, R17, 0x10, R6 ;  /* 0x0000001011067825 */ /* 0x000fe200078e0006 */
[----:B------:R-:W-:Y:S04]  /*07d0*/  REDG.E.ADD.F32.FTZ.RN.STRONG.GPU desc[UR6][R20.64+0x8], R3 ;  /* 0x00000803140079a6 */ /* 0x000fe8000c12f306 */
        /* <DEDUP_REMOVED lines=12> */
[----:B------:R-:W-:Y:S01]  /*08a0*/  REDG.E.ADD.F32.FTZ.RN.STRONG.GPU desc[UR6][R6.64+0xc], R14 ;  /* 0x00000c0e060079a6 */ /* 0x000fe2000c12f306 */
[----:B------:R-:W-:Y:S05]  /*08b0*/  EXIT ;  /* 0x000000000000794d */ /* 0x000fea0003800000 */
.L_x_1:
[----:B------:R-:W-:-:S00]  /*08c0*/  BRA `(.L_x_1) ;  /* 0xfffffffc00fc7947 */ /* 0x000fc0000383ffff */
[----:B------:R-:W-:-:S00]  /*08d0*/  NOP ;  /* 0x0000000000007918 */ /* 0x000fc00000000000 */
        /* <DEDUP_REMOVED lines=10> */
.L_x_2:


//--------------------- .nv.shared.reserved.0     --------------------------
	.section	.nv.shared.reserved.0,"aw",@nobits
	.weak		__nv_reservedSMEM_offset_0_alias
	.size		__nv_reservedSMEM_offset_0_alias, 0, 64
	.other		__nv_reservedSMEM_offset_0_alias,@"STO_CUDA_RESERVED_SHARED STV_DEFAULT"
__nv_reservedSMEM_offset_0_alias:
	.zero		0
	.zero		64


//--------------------- .nv.constant0._Z6KernelP6float4S0_S0_ --------------------------
	.section	.nv.constant0._Z6KernelP6float4S0_S0_,"a",@progbits
	.sectionflags	@""
	.align	4
.nv.constant0._Z6KernelP6float4S0_S0_:
	.zero		920


//--------------------- SYMBOLS --------------------------

	.type		.nv.reservedSmem.offset0,@object
	.size		.nv.reservedSmem.offset0,0x4
